	.headerflags	@"EF_CUDA_TEXMODE_UNIFIED EF_CUDA_64BIT_ADDRESS EF_CUDA_ACCELERATORS EF_CUDA_SM90 EF_CUDA_VIRTUAL_SM(EF_CUDA_SM90)"
	.elftype	@"ET_EXEC"


//--------------------- .nv.info                  --------------------------
	.section	.nv.info,"",@"SHT_CUDA_INFO"
	.align	4


	//----- nvinfo : EIATTR_REGCOUNT
	.align		4
        /*0000*/ 	.byte	0x04, 0x2f
        /*0002*/ 	.short	(.L_1 - .L_0)
	.align		4
.L_0:
        /*0004*/ 	.word	index@(triton_poi_fused_add_0)
        /*0008*/ 	.word	0x00000010


	//----- nvinfo : EIATTR_MIN_STACK_SIZE
	.align		4
.L_1:
        /*000c*/ 	.byte	0x04, 0x12
        /*000e*/ 	.short	(.L_3 - .L_2)
	.align		4
.L_2:
        /*0010*/ 	.word	index@(triton_poi_fused_add_0)
        /*0014*/ 	.word	0x00000000


	//----- nvinfo : EIATTR_FRAME_SIZE
	.align		4
.L_3:
        /*0018*/ 	.byte	0x04, 0x11
        /*001a*/ 	.short	(.L_5 - .L_4)
	.align		4
.L_4:
        /*001c*/ 	.word	index@(triton_poi_fused_add_0)
        /*0020*/ 	.word	0x00000000


	//----- nvinfo : EIATTR_MIN_STACK_SIZE
	.align		4
.L_5:
        /*0024*/ 	.byte	0x04, 0x12
        /*0026*/ 	.short	(.L_7 - .L_6)
	.align		4
.L_6:
        /*0028*/ 	.word	index@(triton_poi_fused_add_0)
        /*002c*/ 	.word	0x00000000
.L_7:


//--------------------- .nv.info.triton_poi_fused_add_0 --------------------------
	.section	.nv.info.triton_poi_fused_add_0,"",@"SHT_CUDA_INFO"
	.sectionflags	@""
	.align	4


	//----- nvinfo : EIATTR_CUDA_API_VERSION
	.align		4
        /*0000*/ 	.byte	0x04, 0x37
        /*0002*/ 	.short	(.L_9 - .L_8)
.L_8:
        /*0004*/ 	.word	0x0000007c


	//----- nvinfo : EIATTR_KPARAM_INFO
	.align		4
.L_9:
        /*0008*/ 	.byte	0x04, 0x17
        /*000a*/ 	.short	(.L_11 - .L_10)
.L_10:
        /*000c*/ 	.word	0x00000000
        /*0010*/ 	.short	0x0003
        /*0012*/ 	.short	0x0018
        /*0014*/ 	.byte	0x00, 0xf0, 0x11, 0x00


	//----- nvinfo : EIATTR_KPARAM_INFO
	.align		4
.L_11:
        /*0018*/ 	.byte	0x04, 0x17
        /*001a*/ 	.short	(.L_13 - .L_12)
.L_12:
        /*001c*/ 	.word	0x00000000
        /*0020*/ 	.short	0x0002
        /*0022*/ 	.short	0x0010
        /*0024*/ 	.byte	0x00, 0xf4, 0x21, 0x00


	//----- nvinfo : EIATTR_KPARAM_INFO
	.align		4
.L_13:
        /*0028*/ 	.byte	0x04, 0x17
        /*002a*/ 	.short	(.L_15 - .L_14)
.L_14:
        /*002c*/ 	.word	0x00000000
        /*0030*/ 	.short	0x0001
        /*0032*/ 	.short	0x0008
        /*0034*/ 	.byte	0x00, 0xf4, 0x21, 0x00


	//----- nvinfo : EIATTR_KPARAM_INFO
	.align		4
.L_15:
        /*0038*/ 	.byte	0x04, 0x17
        /*003a*/ 	.short	(.L_17 - .L_16)
.L_16:
        /*003c*/ 	.word	0x00000000
        /*0040*/ 	.short	0x0000
        /*0042*/ 	.short	0x0000
        /*0044*/ 	.byte	0x00, 0xf4, 0x21, 0x00


	//----- nvinfo : EIATTR_SPARSE_MMA_MASK
	.align		4
.L_17:
        /*0048*/ 	.byte	0x03, 0x50
        /*004a*/ 	.short	0x0000


	//----- nvinfo : EIATTR_MAXREG_COUNT
	.align		4
        /*004c*/ 	.byte	0x03, 0x1b
        /*004e*/ 	.short	0x00ff


	//----- nvinfo : EIATTR_EXIT_INSTR_OFFSETS
	.align		4
        /*0050*/ 	.byte	0x04, 0x1c
        /*0052*/ 	.short	(.L_19 - .L_18)


	//   ....[0]....
.L_18:
        /*0054*/ 	.word	0x000001d0


	//   ....[1]....
        /*0058*/ 	.word	0x000001f0


	//----- nvinfo : EIATTR_REQNTID
	.align		4
.L_19:
        /*005c*/ 	.byte	0x04, 0x10
        /*005e*/ 	.short	(.L_21 - .L_20)
.L_20:
        /*0060*/ 	.word	0x00000080
        /*0064*/ 	.word	0x00000001
        /*0068*/ 	.word	0x00000001


	//----- nvinfo : EIATTR_CBANK_PARAM_SIZE
	.align		4
.L_21:
        /*006c*/ 	.byte	0x03, 0x19
        /*006e*/ 	.short	0x001c


	//----- nvinfo : EIATTR_PARAM_CBANK
	.align		4
        /*0070*/ 	.byte	0x04, 0x0a
        /*0072*/ 	.short	(.L_23 - .L_22)
	.align		4
.L_22:
        /*0074*/ 	.word	index@(.nv.constant0.triton_poi_fused_add_0)
        /*0078*/ 	.short	0x0210
        /*007a*/ 	.short	0x001c


	//----- nvinfo : EIATTR_SW_WAR
	.align		4
.L_23:
        /*007c*/ 	.byte	0x04, 0x36
        /*007e*/ 	.short	(.L_25 - .L_24)
.L_24:
        /*0080*/ 	.word	0x00000008
.L_25:


//--------------------- .nv.callgraph             --------------------------
	.section	.nv.callgraph,"",@"SHT_CUDA_CALLGRAPH"
	.align	4
	.sectionentsize	8
	.align		4
        /*0000*/ 	.word	0x00000000
	.align		4
        /*0004*/ 	.word	0xffffffff
	.align		4
        /*0008*/ 	.word	0x00000000
	.align		4
        /*000c*/ 	.word	0xfffffffe
	.align		4
        /*0010*/ 	.word	0x00000000
	.align		4
        /*0014*/ 	.word	0xfffffffd
	.align		4
        /*0018*/ 	.word	0x00000000
	.align		4
        /*001c*/ 	.word	0xfffffffc


//--------------------- .text.triton_poi_fused_add_0 --------------------------
	.section	.text.triton_poi_fused_add_0,"ax",@progbits
	.align	128
        .global         triton_poi_fused_add_0
        .type           triton_poi_fused_add_0,@function
        .size           triton_poi_fused_add_0,(.L_x_1 - triton_poi_fused_add_0)
        .other          triton_poi_fused_add_0,@"STO_CUDA_ENTRY STV_DEFAULT"
triton_poi_fused_add_0:
.text.triton_poi_fused_add_0:
[----:B------:R-:W0:Y:S02]  /*0000*/  LDC R1, c[0x0][0x28] ;  /* 0x00000a00ff017b82 */ /* 0x000e240000000800 */
[----:B------:R-:W1:Y:S01]  /*0010*/  S2R R0, SR_TID.X ;  /* 0x0000000000007919 */ /* 0x000e620000002100 */
[----:B------:R-:W2:Y:S01]  /*0020*/  LDC.64 R4, c[0x0][0x218] ;  /* 0x00008600ff047b82 */ /* 0x000ea20000000a00 */
[----:B------:R-:W-:Y:S01]  /*0030*/  CS2R R10, SRZ ;  /* 0x00000000000a7805 */ /* 0x000fe2000001ff00 */
[----:B------:R-:W-:Y:S01]  /*0040*/  IMAD.MOV.U32 R13, RZ, RZ, RZ ;  /* 0x000000ffff0d7224 */ /* 0x000fe200078e00ff */
[----:B------:R-:W3:Y:S01]  /*0050*/  S2R R9, SR_CTAID.X ;  /* 0x0000000000097919 */ /* 0x000ee20000002500 */
[----:B------:R-:W-:Y:S01]  /*0060*/  ULDC.64 UR4, c[0x0][0x208] ;  /* 0x0000820000047ab9 */ /* 0x000fe20000000a00 */
[----:B-1----:R-:W-:Y:S01]  /*0070*/  IMAD.SHL.U32 R0, R0, 0x2, RZ ;  /* 0x0000000200007824 */ /* 0x002fe200078e00ff */
[----:B---3--:R-:W-:-:S04]  /*0080*/  SHF.R.S32.HI R2, RZ, 0x17, R9 ;  /* 0x00000017ff027819 */ /* 0x008fc80000011409 */
[----:B------:R-:W-:Y:S02]  /*0090*/  LOP3.LUT R0, R0, 0xfe, RZ, 0xc0, !PT ;  /* 0x000000fe00007812 */ /* 0x000fe400078ec0ff */
[----:B------:R-:W-:-:S03]  /*00a0*/  SGXT R2, R2, 0x1 ;  /* 0x000000010202781a */ /* 0x000fc60000000200 */
[----:B------:R-:W-:-:S05]  /*00b0*/  IMAD R9, R9, 0x100, R0 ;  /* 0x0000010009097824 */ /* 0x000fca00078e0200 */
[----:B------:R-:W-:Y:S02]  /*00c0*/  LEA.HI R0, R2, R9, RZ, 0x4 ;  /* 0x0000000902007211 */ /* 0x000fe400078f20ff */
[----:B------:R-:W1:Y:S01]  /*00d0*/  LDC.64 R2, c[0x0][0x210] ;  /* 0x00008400ff027b82 */ /* 0x000e620000000a00 */
[----:B------:R-:W-:Y:S02]  /*00e0*/  ISETP.GE.AND P0, PT, R9, 0x100, PT ;  /* 0x000001000900780c */ /* 0x000fe40003f06270 */
[----:B------:R-:W-:-:S04]  /*00f0*/  SHF.R.S32.HI R0, RZ, 0x4, R0 ;  /* 0x00000004ff007819 */ /* 0x000fc80000011400 */
[----:B------:R-:W-:-:S04]  /*0100*/  LEA.HI R6, R0, R0, RZ, 0x2 ;  /* 0x0000000000067211 */ /* 0x000fc800078f10ff */
[----:B------:R-:W-:-:S04]  /*0110*/  LOP3.LUT R7, R6, 0xfffffffc, RZ, 0xc0, !PT ;  /* 0xfffffffc06077812 */ /* 0x000fc800078ec0ff */
[----:B------:R-:W-:Y:S01]  /*0120*/  IADD3 R7, R0, -R7, RZ ;  /* 0x8000000700077210 */ /* 0x000fe20007ffe0ff */
[----:B------:R-:W-:-:S04]  /*0130*/  HFMA2.MMA R0, -RZ, RZ, 0, 0 ;  /* 0x00000000ff007435 */ /* 0x000fc800000001ff */
[----:B--2---:R-:W-:Y:S02]  /*0140*/  IMAD.WIDE R4, R7, 0x4, R4 ;  /* 0x0000000407047825 */ /* 0x004fe400078e0204 */
[----:B------:R-:W2:Y:S02]  /*0150*/  LDC.64 R6, c[0x0][0x220] ;  /* 0x00008800ff067b82 */ /* 0x000ea40000000a00 */
[C---:B-1----:R-:W-:Y:S01]  /*0160*/  IMAD.WIDE R2, R9.reuse, 0x4, R2 ;  /* 0x0000000409027825 */ /* 0x042fe200078e0202 */
[----:B------:R-:W3:Y:S04]  /*0170*/  @!P0 LDG.E.EL R13, desc[UR4][R4.64] ;  /* 0x00000004040d8981 */ /* 0x000ee8000c2e1900 */
[----:B------:R-:W3:Y:S04]  /*0180*/  @!P0 LDG.E.64 R10, desc[UR4][R2.64] ;  /* 0x00000004020a8981 */ /* 0x000ee8000c1e1b00 */
[----:B------:R-:W4:Y:S01]  /*0190*/  @!P0 LDG.E.EL R0, desc[UR4][R4.64] ;  /* 0x0000000404008981 */ /* 0x000f22000c2e1900 */
[----:B--2---:R-:W-:-:S04]  /*01a0*/  IMAD.WIDE R6, R9, 0x4, R6 ;  /* 0x0000000409067825 */ /* 0x004fc800078e0206 */
[----:B---3--:R-:W-:Y:S01]  /*01b0*/  FADD R10, R13, R10 ;  /* 0x0000000a0d0a7221 */ /* 0x008fe20000000000 */
[----:B----4-:R-:W-:Y:S01]  /*01c0*/  FADD R11, R0, R11 ;  /* 0x0000000b000b7221 */ /* 0x010fe20000000000 */
[----:B------:R-:W-:Y:S06]  /*01d0*/  @P0 EXIT ;  /* 0x000000000000094d */ /* 0x000fec0003800000 */
[----:B------:R-:W-:Y:S01]  /*01e0*/  STG.E.64 desc[UR4][R6.64], R10 ;  /* 0x0000000a06007986 */ /* 0x000fe2000c101b04 */
[----:B------:R-:W-:Y:S05]  /*01f0*/  EXIT ;  /* 0x000000000000794d */ /* 0x000fea0003800000 */
.L_x_0:
[----:B------:R-:W-:-:S00]  /*0200*/  BRA `(.L_x_0) ;  /* 0xfffffffc00fc7947 */ /* 0x000fc0000383ffff */
[----:B------:R-:W-:-:S00]  /*0210*/  NOP ;  /* 0x0000000000007918 */ /* 0x000fc00000000000 */
        /* <DEDUP_REMOVED lines=14> */
.L_x_1:


//--------------------- .nv.constant0.triton_poi_fused_add_0 --------------------------
	.section	.nv.constant0.triton_poi_fused_add_0,"a",@progbits
	.sectionflags	@""
	.align	4
.nv.constant0.triton_poi_fused_add_0:
	.zero		556
